	.headerflags	@"EF_CUDA_TEXMODE_UNIFIED EF_CUDA_64BIT_ADDRESS EF_CUDA_ACCELERATORS EF_CUDA_SM90 EF_CUDA_VIRTUAL_SM(EF_CUDA_SM90)"
	.elftype	@"ET_EXEC"


//--------------------- .nv.info                  --------------------------
	.section	.nv.info,"",@"SHT_CUDA_INFO"
	.align	4


	//----- nvinfo : EIATTR_REGCOUNT
	.align		4
        /*0000*/ 	.byte	0x04, 0x2f
        /*0002*/ 	.short	(.L_1 - .L_0)
	.align		4
.L_0:
        /*0004*/ 	.word	index@(triton_poi_fused_max_pool2d_with_indices_0)
        /*0008*/ 	.word	0x00000018


	//----- nvinfo : EIATTR_MIN_STACK_SIZE
	.align		4
.L_1:
        /*000c*/ 	.byte	0x04, 0x12
        /*000e*/ 	.short	(.L_3 - .L_2)
	.align		4
.L_2:
        /*0010*/ 	.word	index@(triton_poi_fused_max_pool2d_with_indices_0)
        /*0014*/ 	.word	0x00000000


	//----- nvinfo : EIATTR_FRAME_SIZE
	.align		4
.L_3:
        /*0018*/ 	.byte	0x04, 0x11
        /*001a*/ 	.short	(.L_5 - .L_4)
	.align		4
.L_4:
        /*001c*/ 	.word	index@(triton_poi_fused_max_pool2d_with_indices_0)
        /*0020*/ 	.word	0x00000000


	//----- nvinfo : EIATTR_MIN_STACK_SIZE
	.align		4
.L_5:
        /*0024*/ 	.byte	0x04, 0x12
        /*0026*/ 	.short	(.L_7 - .L_6)
	.align		4
.L_6:
        /*0028*/ 	.word	index@(triton_poi_fused_max_pool2d_with_indices_0)
        /*002c*/ 	.word	0x00000000
.L_7:


//--------------------- .nv.info.triton_poi_fused_max_pool2d_with_indices_0 --------------------------
	.section	.nv.info.triton_poi_fused_max_pool2d_with_indices_0,"",@"SHT_CUDA_INFO"
	.sectionflags	@""
	.align	4


	//----- nvinfo : EIATTR_CUDA_API_VERSION
	.align		4
        /*0000*/ 	.byte	0x04, 0x37
        /*0002*/ 	.short	(.L_9 - .L_8)
.L_8:
        /*0004*/ 	.word	0x0000007c


	//----- nvinfo : EIATTR_KPARAM_INFO
	.align		4
.L_9:
        /*0008*/ 	.byte	0x04, 0x17
        /*000a*/ 	.short	(.L_11 - .L_10)
.L_10:
        /*000c*/ 	.word	0x00000000
        /*0010*/ 	.short	0x0002
        /*0012*/ 	.short	0x0010
        /*0014*/ 	.byte	0x00, 0xf0, 0x11, 0x00


	//----- nvinfo : EIATTR_KPARAM_INFO
	.align		4
.L_11:
        /*0018*/ 	.byte	0x04, 0x17
        /*001a*/ 	.short	(.L_13 - .L_12)
.L_12:
        /*001c*/ 	.word	0x00000000
        /*0020*/ 	.short	0x0001
        /*0022*/ 	.short	0x0008
        /*0024*/ 	.byte	0x00, 0xf4, 0x21, 0x00


	//----- nvinfo : EIATTR_KPARAM_INFO
	.align		4
.L_13:
        /*0028*/ 	.byte	0x04, 0x17
        /*002a*/ 	.short	(.L_15 - .L_14)
.L_14:
        /*002c*/ 	.word	0x00000000
        /*0030*/ 	.short	0x0000
        /*0032*/ 	.short	0x0000
        /*0034*/ 	.byte	0x00, 0xf4, 0x21, 0x00


	//----- nvinfo : EIATTR_SPARSE_MMA_MASK
	.align		4
.L_15:
        /*0038*/ 	.byte	0x03, 0x50
        /*003a*/ 	.short	0x0000


	//----- nvinfo : EIATTR_MAXREG_COUNT
	.align		4
        /*003c*/ 	.byte	0x03, 0x1b
        /*003e*/ 	.short	0x00ff


	//----- nvinfo : EIATTR_EXIT_INSTR_OFFSETS
	.align		4
        /*0040*/ 	.byte	0x04, 0x1c
        /*0042*/ 	.short	(.L_17 - .L_16)


	//   ....[0]....
.L_16:
        /*0044*/ 	.word	0x00000550


	//   ....[1]....
        /*0048*/ 	.word	0x00000570


	//----- nvinfo : EIATTR_REQNTID
	.align		4
.L_17:
        /*004c*/ 	.byte	0x04, 0x10
        /*004e*/ 	.short	(.L_19 - .L_18)
.L_18:
        /*0050*/ 	.word	0x00000020
        /*0054*/ 	.word	0x00000001
        /*0058*/ 	.word	0x00000001


	//----- nvinfo : EIATTR_CBANK_PARAM_SIZE
	.align		4
.L_19:
        /*005c*/ 	.byte	0x03, 0x19
        /*005e*/ 	.short	0x0014


	//----- nvinfo : EIATTR_PARAM_CBANK
	.align		4
        /*0060*/ 	.byte	0x04, 0x0a
        /*0062*/ 	.short	(.L_21 - .L_20)
	.align		4
.L_20:
        /*0064*/ 	.word	index@(.nv.constant0.triton_poi_fused_max_pool2d_with_indices_0)
        /*0068*/ 	.short	0x0210
        /*006a*/ 	.short	0x0014


	//----- nvinfo : EIATTR_SW_WAR
	.align		4
.L_21:
        /*006c*/ 	.byte	0x04, 0x36
        /*006e*/ 	.short	(.L_23 - .L_22)
.L_22:
        /*0070*/ 	.word	0x00000008
.L_23:


//--------------------- .nv.callgraph             --------------------------
	.section	.nv.callgraph,"",@"SHT_CUDA_CALLGRAPH"
	.align	4
	.sectionentsize	8
	.align		4
        /*0000*/ 	.word	0x00000000
	.align		4
        /*0004*/ 	.word	0xffffffff
	.align		4
        /*0008*/ 	.word	0x00000000
	.align		4
        /*000c*/ 	.word	0xfffffffe
	.align		4
        /*0010*/ 	.word	0x00000000
	.align		4
        /*0014*/ 	.word	0xfffffffd
	.align		4
        /*0018*/ 	.word	0x00000000
	.align		4
        /*001c*/ 	.word	0xfffffffc


//--------------------- .text.triton_poi_fused_max_pool2d_with_indices_0 --------------------------
	.section	.text.triton_poi_fused_max_pool2d_with_indices_0,"ax",@progbits
	.align	128
        .global         triton_poi_fused_max_pool2d_with_indices_0
        .type           triton_poi_fused_max_pool2d_with_indices_0,@function
        .size           triton_poi_fused_max_pool2d_with_indices_0,(.L_x_1 - triton_poi_fused_max_pool2d_with_indices_0)
        .other          triton_poi_fused_max_pool2d_with_indices_0,@"STO_CUDA_ENTRY STV_DEFAULT"
triton_poi_fused_max_pool2d_with_indices_0:
.text.triton_poi_fused_max_pool2d_with_indices_0:
[----:B------:R-:W0:Y:S02]  /*0000*/  LDC R1, c[0x0][0x28] ;  /* 0x00000a00ff017b82 */ /* 0x000e240000000800 */
[----:B------:R-:W1:Y:S01]  /*0010*/  S2R R18, SR_TID.X ;  /* 0x0000000000127919 */ /* 0x000e620000002100 */
[----:B------:R-:W2:Y:S01]  /*0020*/  LDC.64 R2, c[0x0][0x210] ;  /* 0x00008400ff027b82 */ /* 0x000ea20000000a00 */
[----:B------:R-:W-:Y:S01]  /*0030*/  IMAD.MOV.U32 R21, RZ, RZ, RZ ;  /* 0x000000ffff157224 */ /* 0x000fe200078e00ff */
[----:B------:R-:W-:Y:S01]  /*0040*/  ULDC.64 UR4, c[0x0][0x208] ;  /* 0x0000820000047ab9 */ /* 0x000fe20000000a00 */
[----:B------:R-:W3:Y:S01]  /*0050*/  S2R R5, SR_CTAID.X ;  /* 0x0000000000057919 */ /* 0x000ee20000002500 */
[----:B------:R-:W-:Y:S02]  /*0060*/  CS2R R16, SRZ ;  /* 0x0000000000107805 */ /* 0x000fe4000001ff00 */
[----:B-1----:R-:W-:-:S05]  /*0070*/  LOP3.LUT R0, R18, 0xf, RZ, 0xc0, !PT ;  /* 0x0000000f12007812 */ /* 0x002fca00078ec0ff */
[----:B---3--:R-:W-:Y:S02]  /*0080*/  IMAD R5, R5, 0x10, R0 ;  /* 0x0000001005057824 */ /* 0x008fe400078e0200 */
[----:B------:R-:W-:Y:S02]  /*0090*/  IMAD.MOV.U32 R0, RZ, RZ, RZ ;  /* 0x000000ffff007224 */ /* 0x000fe400078e00ff */
[C---:B------:R-:W-:Y:S01]  /*00a0*/  IMAD.SHL.U32 R7, R5.reuse, 0x10, RZ ;  /* 0x0000001005077824 */ /* 0x040fe200078e00ff */
[----:B------:R-:W-:-:S03]  /*00b0*/  ISETP.GE.AND P0, PT, R5, 0x10, PT ;  /* 0x000000100500780c */ /* 0x000fc60003f06270 */
[----:B--2---:R-:W-:-:S10]  /*00c0*/  IMAD.WIDE R2, R7, 0x4, R2 ;  /* 0x0000000407027825 */ /* 0x004fd400078e0202 */
[----:B------:R-:W2:Y:S04]  /*00d0*/  @!P0 LDG.E.EL R0, desc[UR4][R2.64] ;  /* 0x0000000402008981 */ /* 0x000ea8000c2e1900 */
[----:B------:R-:W2:Y:S01]  /*00e0*/  @!P0 LDG.E.EL R21, desc[UR4][R2.64+0x4] ;  /* 0x0000040402158981 */ /* 0x000ea2000c2e1900 */
[----:B------:R-:W-:-:S03]  /*00f0*/  IMAD.MOV.U32 R19, RZ, RZ, RZ ;  /* 0x000000ffff137224 */ /* 0x000fc600078e00ff */
[----:B------:R-:W3:Y:S01]  /*0100*/  @!P0 LDG.E.EL R16, desc[UR4][R2.64+0x8] ;  /* 0x0000080402108981 */ /* 0x000ee2000c2e1900 */
[----:B------:R-:W-:-:S03]  /*0110*/  CS2R R14, SRZ ;  /* 0x00000000000e7805 */ /* 0x000fc6000001ff00 */
[----:B------:R-:W4:Y:S04]  /*0120*/  @!P0 LDG.E.EL R19, desc[UR4][R2.64+0xc] ;  /* 0x00000c0402138981 */ /* 0x000f28000c2e1900 */
[----:B------:R-:W5:Y:S01]  /*0130*/  @!P0 LDG.E.EL R14, desc[UR4][R2.64+0x10] ;  /* 0x00001004020e8981 */ /* 0x000f62000c2e1900 */
[----:B------:R-:W-:-:S03]  /*0140*/  CS2R R12, SRZ ;  /* 0x00000000000c7805 */ /* 0x000fc6000001ff00 */
[----:B------:R-:W5:Y:S04]  /*0150*/  @!P0 LDG.E.EL R17, desc[UR4][R2.64+0x14] ;  /* 0x0000140402118981 */ /* 0x000f68000c2e1900 */
        /* <DEDUP_REMOVED lines=9> */
[----:B------:R-:W5:Y:S04]  /*01f0*/  @!P0 LDG.E.EL R6, desc[UR4][R2.64+0x30] ;  /* 0x0000300402068981 */ /* 0x000f68000c2e1900 */
[----:B------:R-:W5:Y:S01]  /*0200*/  @!P0 LDG.E.EL R9, desc[UR4][R2.64+0x34] ;  /* 0x0000340402098981 */ /* 0x000f62000c2e1900 */
[----:B------:R-:W-:-:S03]  /*0210*/  IMAD.MOV.U32 R4, RZ, RZ, RZ ;  /* 0x000000ffff047224 */ /* 0x000fc600078e00ff */
[----:B------:R-:W5:Y:S04]  /*0220*/  @!P0 LDG.E.EL R7, desc[UR4][R2.64+0x3c] ;  /* 0x00003c0402078981 */ /* 0x000f68000c2e1900 */
[----:B------:R1:W5:Y:S02]  /*0230*/  @!P0 LDG.E.EL R4, desc[UR4][R2.64+0x38] ;  /* 0x0000380402048981 */ /* 0x000364000c2e1900 */
[----:B-1----:R-:W1:Y:S02]  /*0240*/  LDC.64 R2, c[0x0][0x218] ;  /* 0x00008600ff027b82 */ /* 0x002e640000000a00 */
[----:B-1----:R-:W-:Y:S01]  /*0250*/  IMAD.WIDE R2, R5, 0x4, R2 ;  /* 0x0000000405027825 */ /* 0x002fe200078e0202 */
[C---:B--2---:R-:W-:Y:S02]  /*0260*/  FSETP.GT.AND P1, PT, R21.reuse, R0, PT ;  /* 0x000000001500720b */ /* 0x044fe40003f24000 */
[----:B------:R-:W-:-:S02]  /*0270*/  FSETP.NAN.AND P2, PT, R21, R21, PT ;  /* 0x000000151500720b */ /* 0x000fc40003f48000 */
[----:B---3--:R-:W-:-:S09]  /*0280*/  FSETP.NAN.AND P0, PT, R16, R16, PT ;  /* 0x000000101000720b */ /* 0x008fd20003f08000 */
[----:B------:R-:W-:Y:S02]  /*0290*/  @!P1 FSEL R21, R21, R0, P2 ;  /* 0x0000000015159208 */ /* 0x000fe40001000000 */
[----:B----4-:R-:W-:Y:S02]  /*02a0*/  FSETP.NAN.AND P1, PT, R19, R19, PT ;  /* 0x000000131300720b */ /* 0x010fe40003f28000 */
[----:B------:R-:W-:-:S04]  /*02b0*/  FSETP.GEU.AND P2, PT, R21, R16, PT ;  /* 0x000000101500720b */ /* 0x000fc80003f4e000 */
[----:B------:R-:W-:Y:S02]  /*02c0*/  @!P0 FSEL R16, R16, R21, !P2 ;  /* 0x0000001510108208 */ /* 0x000fe40005000000 */
[----:B-----5:R-:W-:Y:S02]  /*02d0*/  FSETP.NAN.AND P0, PT, R14, R14, PT ;  /* 0x0000000e0e00720b */ /* 0x020fe40003f08000 */
[----:B------:R-:W-:-:S04]  /*02e0*/  FSETP.GEU.AND P2, PT, R16, R19, PT ;  /* 0x000000131000720b */ /* 0x000fc80003f4e000 */
[----:B------:R-:W-:Y:S02]  /*02f0*/  @!P1 FSEL R19, R19, R16, !P2 ;  /* 0x0000001013139208 */ /* 0x000fe40005000000 */
[----:B------:R-:W-:Y:S02]  /*0300*/  FSETP.NAN.AND P1, PT, R17, R17, PT ;  /* 0x000000111100720b */ /* 0x000fe40003f28000 */
        /* <DEDUP_REMOVED lines=25> */
[----:B------:R-:W-:-:S04]  /*04a0*/  @!P0 FSEL R6, R6, R11, !P1 ;  /* 0x0000000b06068208 */ /* 0x000fc80004800000 */
[----:B------:R-:W-:Y:S02]  /*04b0*/  FSETP.GEU.AND P0, PT, R6, R9, PT ;  /* 0x000000090600720b */ /* 0x000fe40003f0e000 */
[----:B------:R-:W-:Y:S02]  /*04c0*/  FSETP.NAN.AND P1, PT, R4, R4, PT ;  /* 0x000000040400720b */ /* 0x000fe40003f28000 */
[----:B------:R-:W-:Y:S02]  /*04d0*/  @!P2 FSEL R9, R9, R6, !P0 ;  /* 0x000000060909a208 */ /* 0x000fe40004000000 */
[----:B------:R-:W-:Y:S02]  /*04e0*/  LOP3.LUT P0, RZ, R18, 0x10, RZ, 0xc0, !PT ;  /* 0x0000001012ff7812 */ /* 0x000fe4000780c0ff */
[----:B------:R-:W-:Y:S02]  /*04f0*/  FSETP.NAN.AND P2, PT, R7, R7, PT ;  /* 0x000000070700720b */ /* 0x000fe40003f48000 */
[----:B------:R-:W-:-:S02]  /*0500*/  ISETP.LT.AND P0, PT, R5, 0x10, !P0 ;  /* 0x000000100500780c */ /* 0x000fc40004701270 */
[----:B------:R-:W-:-:S04]  /*0510*/  FSETP.GEU.AND P3, PT, R9, R4, PT ;  /* 0x000000040900720b */ /* 0x000fc80003f6e000 */
[----:B------:R-:W-:-:S04]  /*0520*/  @!P1 FSEL R4, R4, R9, !P3 ;  /* 0x0000000904049208 */ /* 0x000fc80005800000 */
[----:B------:R-:W-:-:S04]  /*0530*/  FSETP.GEU.AND P1, PT, R4, R7, PT ;  /* 0x000000070400720b */ /* 0x000fc80003f2e000 */
[----:B------:R-:W-:Y:S01]  /*0540*/  @!P2 SEL R7, R7, R4, !P1 ;  /* 0x000000040707a207 */ /* 0x000fe20004800000 */
[----:B------:R-:W-:Y:S08]  /*0550*/  @!P0 EXIT ;  /* 0x000000000000894d */ /* 0x000ff00003800000 */
[----:B------:R-:W-:Y:S01]  /*0560*/  STG.E desc[UR4][R2.64], R7 ;  /* 0x0000000702007986 */ /* 0x000fe2000c101904 */
[----:B------:R-:W-:Y:S05]  /*0570*/  EXIT ;  /* 0x000000000000794d */ /* 0x000fea0003800000 */
.L_x_0:
[----:B------:R-:W-:-:S00]  /*0580*/  BRA `(.L_x_0) ;  /* 0xfffffffc00fc7947 */ /* 0x000fc0000383ffff */
[----:B------:R-:W-:-:S00]  /*0590*/  NOP ;  /* 0x0000000000007918 */ /* 0x000fc00000000000 */
        /* <DEDUP_REMOVED lines=14> */
.L_x_1:


//--------------------- .nv.constant0.triton_poi_fused_max_pool2d_with_indices_0 --------------------------
	.section	.nv.constant0.triton_poi_fused_max_pool2d_with_indices_0,"a",@progbits
	.sectionflags	@""
	.align	4
.nv.constant0.triton_poi_fused_max_pool2d_with_indices_0:
	.zero		548
